//
// Generated by NVIDIA NVVM Compiler
//
// Compiler Build ID: CL-36424714
// Cuda compilation tools, release 13.0, V13.0.88
// Based on NVVM 20.0.0
//

.version 9.0
.target sm_100
.address_size 64

	// .globl	_Z11noop_kernelPfPKfi

.visible .entry _Z11noop_kernelPfPKfi(
	.param .u64 .ptr .align 1 _Z11noop_kernelPfPKfi_param_0,
	.param .u64 .ptr .align 1 _Z11noop_kernelPfPKfi_param_1,
	.param .u32 _Z11noop_kernelPfPKfi_param_2
)
{
	.reg .pred 	%p<2>;
	.reg .b32 	%r<6>;
	.reg .b32 	%f<3>;
	.reg .b64 	%rd<8>;

	ld.param.u64 	%rd1, [_Z11noop_kernelPfPKfi_param_0];
	ld.param.u64 	%rd2, [_Z11noop_kernelPfPKfi_param_1];
	ld.param.u32 	%r2, [_Z11noop_kernelPfPKfi_param_2];
	mov.u32 	%r3, %ctaid.x;
	mov.u32 	%r4, %ntid.x;
	mov.u32 	%r5, %tid.x;
	mad.lo.s32 	%r1, %r3, %r4, %r5;
	setp.ge.s32 	%p1, %r1, %r2;
	@%p1 bra 	$L__BB0_2;
	cvta.to.global.u64 	%rd3, %rd2;
	cvta.to.global.u64 	%rd4, %rd1;
	mul.wide.s32 	%rd5, %r1, 4;
	add.s64 	%rd6, %rd3, %rd5;
	ld.global.f32 	%f1, [%rd6];
	mul.f32 	%f2, %f1, 0f3F800008;
	add.s64 	%rd7, %rd4, %rd5;
	st.global.f32 	[%rd7], %f2;
$L__BB0_2:
	ret;

}


// ===== COMPILED SASS (sm_100) =====

	.target	sm_100

	.elftype	@"ET_EXEC"


//--------------------- .note.nv.tkinfo           --------------------------
	.section	.note.nv.tkinfo,"",@"SHT_NOTE"
	.sectionflags	@"SHF_NOTE_NV_TKINFO"
	.tkinfo
        /*0018*/ 	.word	0x00000002
        /*0030*/ 	.string	""
        /*0030*/ 	.string	"ptxas"
        /*0030*/ 	.string	"Cuda compilation tools, release 13.0, V13.0.88"
        /*0030*/ 	.string	"Build cuda_13.0.r13.0/compiler.36424714_0"
        /*0030*/ 	.string	"-arch sm_100 -m 64 "



//--------------------- .note.nv.cuinfo           --------------------------
	.section	.note.nv.cuinfo,"",@"SHT_NOTE"
	.sectionflags	@"SHF_NOTE_NV_CUINFO"
        /*0018*/ 	.short	0x0002
        /*001a*/ 	.short	0x0064
        /*001c*/ 	.short	0x0082
	.zero		2


//--------------------- .nv.info                  --------------------------
	.section	.nv.info,"",@"SHT_CUDA_INFO"
	.align	4


	//----- nvinfo : EIATTR_REGCOUNT
	.align		4
        /*0000*/ 	.byte	0x04, 0x2f
        /*0002*/ 	.short	(.L_1 - .L_0)
	.align		4
.L_0:
        /*0004*/ 	.word	index@(_Z11noop_kernelPfPKfi)
        /*0008*/ 	.word	0x0000000a


	//----- nvinfo : EIATTR_FRAME_SIZE
	.align		4
.L_1:
        /*000c*/ 	.byte	0x04, 0x11
        /*000e*/ 	.short	(.L_3 - .L_2)
	.align		4
.L_2:
        /*0010*/ 	.word	index@(_Z11noop_kernelPfPKfi)
        /*0014*/ 	.word	0x00000000


	//----- nvinfo : EIATTR_MIN_STACK_SIZE
	.align		4
.L_3:
        /*0018*/ 	.byte	0x04, 0x12
        /*001a*/ 	.short	(.L_5 - .L_4)
	.align		4
.L_4:
        /*001c*/ 	.word	index@(_Z11noop_kernelPfPKfi)
        /*0020*/ 	.word	0x00000000
.L_5:


//--------------------- .nv.compat                --------------------------
	.section	.nv.compat,"",@"SHT_CUDA_COMPAT_INFO"
	.align	4
        /*0000*/ 	.byte	0x02, 0x09, 0x00, 0x00, 0x02, 0x02, 0x01, 0x00, 0x02, 0x05, 0x05, 0x00, 0x03, 0x07, 0x01, 0x01
        /*0010*/ 	.byte	0x02, 0x03, 0x00, 0x00, 0x02, 0x06, 0x01, 0x00, 0x04, 0x0b, 0x08, 0x00, 0x09, 0x00, 0x00, 0x00
        /*0020*/ 	.byte	0x00, 0x00, 0x00, 0x00


//--------------------- .nv.info._Z11noop_kernelPfPKfi --------------------------
	.section	.nv.info._Z11noop_kernelPfPKfi,"",@"SHT_CUDA_INFO"
	.sectionflags	@""
	.align	4


	//----- nvinfo : EIATTR_CUDA_API_VERSION
	.align		4
        /*0000*/ 	.byte	0x04, 0x37
        /*0002*/ 	.short	(.L_7 - .L_6)
.L_6:
        /*0004*/ 	.word	0x00000082


	//----- nvinfo : EIATTR_KPARAM_INFO
	.align		4
.L_7:
        /*0008*/ 	.byte	0x04, 0x17
        /*000a*/ 	.short	(.L_9 - .L_8)
.L_8:
        /*000c*/ 	.word	0x00000000
        /*0010*/ 	.short	0x0002
        /*0012*/ 	.short	0x0010
        /*0014*/ 	.byte	0x00, 0xf0, 0x11, 0x00


	//----- nvinfo : EIATTR_KPARAM_INFO
	.align		4
.L_9:
        /*0018*/ 	.byte	0x04, 0x17
        /*001a*/ 	.short	(.L_11 - .L_10)
.L_10:
        /*001c*/ 	.word	0x00000000
        /*0020*/ 	.short	0x0001
        /*0022*/ 	.short	0x0008
        /*0024*/ 	.byte	0x00, 0xf5, 0x21, 0x00


	//----- nvinfo : EIATTR_KPARAM_INFO
	.align		4
.L_11:
        /*0028*/ 	.byte	0x04, 0x17
        /*002a*/ 	.short	(.L_13 - .L_12)
.L_12:
        /*002c*/ 	.word	0x00000000
        /*0030*/ 	.short	0x0000
        /*0032*/ 	.short	0x0000
        /*0034*/ 	.byte	0x00, 0xf5, 0x21, 0x00


	//----- nvinfo : EIATTR_SPARSE_MMA_MASK
	.align		4
.L_13:
        /*0038*/ 	.byte	0x03, 0x50
        /*003a*/ 	.short	0x0000


	//----- nvinfo : EIATTR_MAXREG_COUNT
	.align		4
        /*003c*/ 	.byte	0x03, 0x1b
        /*003e*/ 	.short	0x00ff


	//----- nvinfo : EIATTR_MERCURY_ISA_VERSION
	.align		4
        /*0040*/ 	.byte	0x03, 0x5f
        /*0042*/ 	.short	0x0101


	//----- nvinfo : EIATTR_VRC_CTA_INIT_COUNT
	.align		4
        /*0044*/ 	.byte	0x02, 0x4a
	.zero		1
	.zero		1


	//----- nvinfo : EIATTR_EXIT_INSTR_OFFSETS
	.align		4
        /*0048*/ 	.byte	0x04, 0x1c
        /*004a*/ 	.short	(.L_15 - .L_14)


	//   ....[0]....
.L_14:
        /*004c*/ 	.word	0x00000070


	//   ....[1]....
        /*0050*/ 	.word	0x00000100


	//----- nvinfo : EIATTR_CBANK_PARAM_SIZE
	.align		4
.L_15:
        /*0054*/ 	.byte	0x03, 0x19
        /*0056*/ 	.short	0x0014


	//----- nvinfo : EIATTR_PARAM_CBANK
	.align		4
        /*0058*/ 	.byte	0x04, 0x0a
        /*005a*/ 	.short	(.L_17 - .L_16)
	.align		4
.L_16:
        /*005c*/ 	.word	index@(.nv.constant0._Z11noop_kernelPfPKfi)
        /*0060*/ 	.short	0x0380
        /*0062*/ 	.short	0x0014


	//----- nvinfo : EIATTR_SW_WAR
	.align		4
.L_17:
        /*0064*/ 	.byte	0x04, 0x36
        /*0066*/ 	.short	(.L_19 - .L_18)
.L_18:
        /*0068*/ 	.word	0x00000008
.L_19:


//--------------------- .nv.callgraph             --------------------------
	.section	.nv.callgraph,"",@"SHT_CUDA_CALLGRAPH"
	.align	4
	.sectionentsize	8
	.align		4
        /*0000*/ 	.word	0x00000000
	.align		4
        /*0004*/ 	.word	0xffffffff
	.align		4
        /*0008*/ 	.word	0x00000000
	.align		4
        /*000c*/ 	.word	0xfffffffe
	.align		4
        /*0010*/ 	.word	0x00000000
	.align		4
        /*0014*/ 	.word	0xfffffffd
	.align		4
        /*0018*/ 	.word	0x00000000
	.align		4
        /*001c*/ 	.word	0xfffffffc


//--------------------- .text._Z11noop_kernelPfPKfi --------------------------
	.section	.text._Z11noop_kernelPfPKfi,"ax",@progbits
	.align	128
        .global         _Z11noop_kernelPfPKfi
        .type           _Z11noop_kernelPfPKfi,@function
        .size           _Z11noop_kernelPfPKfi,(.L_x_1 - _Z11noop_kernelPfPKfi)
        .other          _Z11noop_kernelPfPKfi,@"STO_CUDA_ENTRY STV_DEFAULT"
_Z11noop_kernelPfPKfi:
.text._Z11noop_kernelPfPKfi:
[----:B------:R-:W-:Y:S01]  /*0000*/  LDC R1, c[0x0][0x37c] ;  /* 0x0000df00ff017b82 */ /* 0x000fe20000000800 */
[----:B------:R-:W0:Y:S07]  /*0010*/  S2R R0, SR_TID.X ;  /* 0x0000000000007919 */ /* 0x000e2e0000002100 */
[----:B------:R-:W0:Y:S01]  /*0020*/  S2UR UR4, SR_CTAID.X ;  /* 0x00000000000479c3 */ /* 0x000e220000002500 */
[----:B------:R-:W1:Y:S07]  /*0030*/  LDCU UR5, c[0x0][0x390] ;  /* 0x00007200ff0577ac */ /* 0x000e6e0008000800 */
[----:B------:R-:W0:Y:S02]  /*0040*/  LDC R7, c[0x0][0x360] ;  /* 0x0000d800ff077b82 */ /* 0x000e240000000800 */
[----:B0-----:R-:W-:-:S05]  /*0050*/  IMAD R7, R7, UR4, R0 ;  /* 0x0000000407077c24 */ /* 0x001fca000f8e0200 */
[----:B-1----:R-:W-:-:S13]  /*0060*/  ISETP.GE.AND P0, PT, R7, UR5, PT ;  /* 0x0000000507007c0c */ /* 0x002fda000bf06270 */
[----:B------:R-:W-:Y:S05]  /*0070*/  @P0 EXIT ;  /* 0x000000000000094d */ /* 0x000fea0003800000 */
[----:B------:R-:W0:Y:S01]  /*0080*/  LDC.64 R2, c[0x0][0x388] ;  /* 0x0000e200ff027b82 */ /* 0x000e220000000a00 */
[----:B------:R-:W1:Y:S07]  /*0090*/  LDCU.64 UR4, c[0x0][0x358] ;  /* 0x00006b00ff0477ac */ /* 0x000e6e0008000a00 */
[----:B------:R-:W2:Y:S01]  /*00a0*/  LDC.64 R4, c[0x0][0x380] ;  /* 0x0000e000ff047b82 */ /* 0x000ea20000000a00 */
[----:B0-----:R-:W-:-:S06]  /*00b0*/  IMAD.WIDE R2, R7, 0x4, R2 ;  /* 0x0000000407027825 */ /* 0x001fcc00078e0202 */
[----:B-1----:R-:W3:Y:S01]  /*00c0*/  LDG.E R2, desc[UR4][R2.64] ;  /* 0x0000000402027981 */ /* 0x002ee2000c1e1900 */
[----:B--2---:R-:W-:-:S04]  /*00d0*/  IMAD.WIDE R4, R7, 0x4, R4 ;  /* 0x0000000407047825 */ /* 0x004fc800078e0204 */
[----:B---3--:R-:W-:-:S05]  /*00e0*/  FMUL R7, R2, 1.0000009536743164062 ;  /* 0x3f80000802077820 */ /* 0x008fca0000400000 */
[----:B------:R-:W-:Y:S01]  /*00f0*/  STG.E desc[UR4][R4.64], R7 ;  /* 0x0000000704007986 */ /* 0x000fe2000c101904 */
[----:B------:R-:W-:Y:S05]  /*0100*/  EXIT ;  /* 0x000000000000794d */ /* 0x000fea0003800000 */
.L_x_0:
[----:B------:R-:W-:-:S00]  /*0110*/  BRA `(.L_x_0) ;  /* 0xfffffffc00fc7947 */ /* 0x000fc0000383ffff */
[----:B------:R-:W-:-:S00]  /*0120*/  NOP ;  /* 0x0000000000007918 */ /* 0x000fc00000000000 */
        /* <DEDUP_REMOVED lines=13> */
.L_x_1:


//--------------------- .nv.shared.reserved.0     --------------------------
	.section	.nv.shared.reserved.0,"aw",@nobits
	.weak		__nv_reservedSMEM_offset_0_alias
	.size		__nv_reservedSMEM_offset_0_alias, 0, 64
	.other		__nv_reservedSMEM_offset_0_alias,@"STO_CUDA_RESERVED_SHARED STV_DEFAULT"
__nv_reservedSMEM_offset_0_alias:
	.zero		0
	.zero		64


//--------------------- .nv.constant0._Z11noop_kernelPfPKfi --------------------------
	.section	.nv.constant0._Z11noop_kernelPfPKfi,"a",@progbits
	.sectionflags	@""
	.align	4
.nv.constant0._Z11noop_kernelPfPKfi:
	.zero		916


//--------------------- SYMBOLS --------------------------

	.type		.nv.reservedSmem.offset0,@object
	.size		.nv.reservedSmem.offset0,0x4
